	.headerflags	@"EF_CUDA_TEXMODE_UNIFIED EF_CUDA_64BIT_ADDRESS EF_CUDA_ACCELERATORS EF_CUDA_SM90 EF_CUDA_VIRTUAL_SM(EF_CUDA_SM90)"
	.elftype	@"ET_EXEC"


//--------------------- .nv.info                  --------------------------
	.section	.nv.info,"",@"SHT_CUDA_INFO"
	.align	4


	//----- nvinfo : EIATTR_REGCOUNT
	.align		4
        /*0000*/ 	.byte	0x04, 0x2f
        /*0002*/ 	.short	(.L_3 - .L_2)
	.align		4
.L_2:
        /*0004*/ 	.word	index@(triton_poi_fused__native_batch_norm_legit_no_training_relu_3)
        /*0008*/ 	.word	0x00000020


	//----- nvinfo : EIATTR_MIN_STACK_SIZE
	.align		4
.L_3:
        /*000c*/ 	.byte	0x04, 0x12
        /*000e*/ 	.short	(.L_5 - .L_4)
	.align		4
.L_4:
        /*0010*/ 	.word	index@(triton_poi_fused__native_batch_norm_legit_no_training_relu_3)
        /*0014*/ 	.word	0x00000000


	//----- nvinfo : EIATTR_FRAME_SIZE
	.align		4
.L_5:
        /*0018*/ 	.byte	0x04, 0x11
        /*001a*/ 	.short	(.L_7 - .L_6)
	.align		4
.L_6:
        /*001c*/ 	.word	index@(triton_poi_fused__native_batch_norm_legit_no_training_relu_3)
        /*0020*/ 	.word	0x00000000


	//----- nvinfo : EIATTR_MIN_STACK_SIZE
	.align		4
.L_7:
        /*0024*/ 	.byte	0x04, 0x12
        /*0026*/ 	.short	(.L_9 - .L_8)
	.align		4
.L_8:
        /*0028*/ 	.word	index@(triton_poi_fused__native_batch_norm_legit_no_training_relu_3)
        /*002c*/ 	.word	0x00000000
.L_9:


//--------------------- .nv.info.triton_poi_fused__native_batch_norm_legit_no_training_relu_3 --------------------------
	.section	.nv.info.triton_poi_fused__native_batch_norm_legit_no_training_relu_3,"",@"SHT_CUDA_INFO"
	.sectionflags	@""
	.align	4


	//----- nvinfo : EIATTR_CUDA_API_VERSION
	.align		4
        /*0000*/ 	.byte	0x04, 0x37
        /*0002*/ 	.short	(.L_11 - .L_10)
.L_10:
        /*0004*/ 	.word	0x0000007c


	//----- nvinfo : EIATTR_KPARAM_INFO
	.align		4
.L_11:
        /*0008*/ 	.byte	0x04, 0x17
        /*000a*/ 	.short	(.L_13 - .L_12)
.L_12:
        /*000c*/ 	.word	0x00000000
        /*0010*/ 	.short	0x0006
        /*0012*/ 	.short	0x0030
        /*0014*/ 	.byte	0x00, 0xf0, 0x11, 0x00


	//----- nvinfo : EIATTR_KPARAM_INFO
	.align		4
.L_13:
        /*0018*/ 	.byte	0x04, 0x17
        /*001a*/ 	.short	(.L_15 - .L_14)
.L_14:
        /*001c*/ 	.word	0x00000000
        /*0020*/ 	.short	0x0005
        /*0022*/ 	.short	0x0028
        /*0024*/ 	.byte	0x00, 0xf4, 0x21, 0x00


	//----- nvinfo : EIATTR_KPARAM_INFO
	.align		4
.L_15:
        /*0028*/ 	.byte	0x04, 0x17
        /*002a*/ 	.short	(.L_17 - .L_16)
.L_16:
        /*002c*/ 	.word	0x00000000
        /*0030*/ 	.short	0x0004
        /*0032*/ 	.short	0x0020
        /*0034*/ 	.byte	0x00, 0xf4, 0x21, 0x00


	//----- nvinfo : EIATTR_KPARAM_INFO
	.align		4
.L_17:
        /*0038*/ 	.byte	0x04, 0x17
        /*003a*/ 	.short	(.L_19 - .L_18)
.L_18:
        /*003c*/ 	.word	0x00000000
        /*0040*/ 	.short	0x0003
        /*0042*/ 	.short	0x0018
        /*0044*/ 	.byte	0x00, 0xf4, 0x21, 0x00


	//----- nvinfo : EIATTR_KPARAM_INFO
	.align		4
.L_19:
        /*0048*/ 	.byte	0x04, 0x17
        /*004a*/ 	.short	(.L_21 - .L_20)
.L_20:
        /*004c*/ 	.word	0x00000000
        /*0050*/ 	.short	0x0002
        /*0052*/ 	.short	0x0010
        /*0054*/ 	.byte	0x00, 0xf4, 0x21, 0x00


	//----- nvinfo : EIATTR_KPARAM_INFO
	.align		4
.L_21:
        /*0058*/ 	.byte	0x04, 0x17
        /*005a*/ 	.short	(.L_23 - .L_22)
.L_22:
        /*005c*/ 	.word	0x00000000
        /*0060*/ 	.short	0x0001
        /*0062*/ 	.short	0x0008
        /*0064*/ 	.byte	0x00, 0xf4, 0x21, 0x00


	//----- nvinfo : EIATTR_KPARAM_INFO
	.align		4
.L_23:
        /*0068*/ 	.byte	0x04, 0x17
        /*006a*/ 	.short	(.L_25 - .L_24)
.L_24:
        /*006c*/ 	.word	0x00000000
        /*0070*/ 	.short	0x0000
        /*0072*/ 	.short	0x0000
        /*0074*/ 	.byte	0x00, 0xf4, 0x21, 0x00


	//----- nvinfo : EIATTR_SPARSE_MMA_MASK
	.align		4
.L_25:
        /*0078*/ 	.byte	0x03, 0x50
        /*007a*/ 	.short	0x0000


	//----- nvinfo : EIATTR_MAXREG_COUNT
	.align		4
        /*007c*/ 	.byte	0x03, 0x1b
        /*007e*/ 	.short	0x00ff


	//----- nvinfo : EIATTR_EXIT_INSTR_OFFSETS
	.align		4
        /*0080*/ 	.byte	0x04, 0x1c
        /*0082*/ 	.short	(.L_27 - .L_26)


	//   ....[0]....
.L_26:
        /*0084*/ 	.word	0x00000710


	//----- nvinfo : EIATTR_REQNTID
	.align		4
.L_27:
        /*0088*/ 	.byte	0x04, 0x10
        /*008a*/ 	.short	(.L_29 - .L_28)
.L_28:
        /*008c*/ 	.word	0x00000080
        /*0090*/ 	.word	0x00000001
        /*0094*/ 	.word	0x00000001


	//----- nvinfo : EIATTR_CBANK_PARAM_SIZE
	.align		4
.L_29:
        /*0098*/ 	.byte	0x03, 0x19
        /*009a*/ 	.short	0x0034


	//----- nvinfo : EIATTR_PARAM_CBANK
	.align		4
        /*009c*/ 	.byte	0x04, 0x0a
        /*009e*/ 	.short	(.L_31 - .L_30)
	.align		4
.L_30:
        /*00a0*/ 	.word	index@(.nv.constant0.triton_poi_fused__native_batch_norm_legit_no_training_relu_3)
        /*00a4*/ 	.short	0x0210
        /*00a6*/ 	.short	0x0034


	//----- nvinfo : EIATTR_SW_WAR
	.align		4
.L_31:
        /*00a8*/ 	.byte	0x04, 0x36
        /*00aa*/ 	.short	(.L_33 - .L_32)
.L_32:
        /*00ac*/ 	.word	0x00000008
.L_33:


//--------------------- .nv.callgraph             --------------------------
	.section	.nv.callgraph,"",@"SHT_CUDA_CALLGRAPH"
	.align	4
	.sectionentsize	8
	.align		4
        /*0000*/ 	.word	0x00000000
	.align		4
        /*0004*/ 	.word	0xffffffff
	.align		4
        /*0008*/ 	.word	0x00000000
	.align		4
        /*000c*/ 	.word	0xfffffffe
	.align		4
        /*0010*/ 	.word	0x00000000
	.align		4
        /*0014*/ 	.word	0xfffffffd
	.align		4
        /*0018*/ 	.word	0x00000000
	.align		4
        /*001c*/ 	.word	0xfffffffc


//--------------------- .nv.constant4             --------------------------
	.section	.nv.constant4,"a",@progbits
	.align	8
	.align		8
.nv.constant4:
        /*0000*/ 	.dword	_$_str
	.align		8
        /*0008*/ 	.dword	_$_str_$_2


//--------------------- .text.triton_poi_fused__native_batch_norm_legit_no_training_relu_3 --------------------------
	.section	.text.triton_poi_fused__native_batch_norm_legit_no_training_relu_3,"ax",@progbits
	.align	128
        .global         triton_poi_fused__native_batch_norm_legit_no_training_relu_3
        .type           triton_poi_fused__native_batch_norm_legit_no_training_relu_3,@function
        .size           triton_poi_fused__native_batch_norm_legit_no_training_relu_3,(.L_x_1 - triton_poi_fused__native_batch_norm_legit_no_training_relu_3)
        .other          triton_poi_fused__native_batch_norm_legit_no_training_relu_3,@"STO_CUDA_ENTRY STV_DEFAULT"
triton_poi_fused__native_batch_norm_legit_no_training_relu_3:
.text.triton_poi_fused__native_batch_norm_legit_no_training_relu_3:
[----:B------:R-:W-:Y:S01]  /*0000*/  LDC R1, c[0x0][0x28] ;  /* 0x00000a00ff017b82 */ /* 0x000fe20000000800 */
[----:B------:R-:W1:Y:S07]  /*0010*/  S2R R0, SR_TID.X ;  /* 0x0000000000007919 */ /* 0x000e6e0000002100 */
[----:B------:R-:W2:Y:S01]  /*0020*/  LDC.64 R4, c[0x0][0x220] ;  /* 0x00008800ff047b82 */ /* 0x000ea20000000a00 */
[----:B------:R-:W-:Y:S01]  /*0030*/  ULDC.64 UR4, c[0x0][0x208] ;  /* 0x0000820000047ab9 */ /* 0x000fe20000000a00 */
[----:B------:R-:W3:Y:S06]  /*0040*/  S2R R7, SR_CTAID.X ;  /* 0x0000000000077919 */ /* 0x000eec0000002500 */
[----:B------:R-:W4:Y:S08]  /*0050*/  LDC.64 R12, c[0x0][0x218] ;  /* 0x00008600ff0c7b82 */ /* 0x000f300000000a00 */
[----:B------:R-:W5:Y:S08]  /*0060*/  LDC.64 R22, c[0x0][0x210] ;  /* 0x00008400ff167b82 */ /* 0x000f700000000a00 */
[----:B------:R-:W5:Y:S01]  /*0070*/  LDC.64 R20, c[0x0][0x228] ;  /* 0x00008a00ff147b82 */ /* 0x000f620000000a00 */
[----:B-1----:R-:W-:-:S07]  /*0080*/  SHF.L.U32 R0, R0, 0x2, RZ ;  /* 0x0000000200007819 */ /* 0x002fce00000006ff */
[----:B------:R-:W1:Y:S01]  /*0090*/  LDC.64 R24, c[0x0][0x230] ;  /* 0x00008c00ff187b82 */ /* 0x000e620000000a00 */
[----:B---3--:R-:W-:Y:S02]  /*00a0*/  SHF.R.S32.HI R3, RZ, 0x15, R7 ;  /* 0x00000015ff037819 */ /* 0x008fe40000011407 */
[----:B------:R-:W-:Y:S02]  /*00b0*/  LOP3.LUT R0, R0, 0x1fc, RZ, 0xc0, !PT ;  /* 0x000001fc00007812 */ /* 0x000fe400078ec0ff */
[----:B------:R-:W-:Y:S02]  /*00c0*/  SGXT R3, R3, 0x1 ;  /* 0x000000010303781a */ /* 0x000fe40000000200 */
[----:B------:R-:W-:-:S04]  /*00d0*/  LEA R0, R7, R0, 0xa ;  /* 0x0000000007007211 */ /* 0x000fc800078e50ff */
[----:B------:R-:W-:-:S04]  /*00e0*/  LEA.HI R3, R3, R0, RZ, 0x6 ;  /* 0x0000000003037211 */ /* 0x000fc800078f30ff */
[----:B------:R-:W-:-:S04]  /*00f0*/  LOP3.LUT R3, R3, 0xffffffc0, RZ, 0xc0, !PT ;  /* 0xffffffc003037812 */ /* 0x000fc800078ec0ff */
[----:B------:R-:W-:-:S05]  /*0100*/  IADD3 R3, R0, -R3, RZ ;  /* 0x8000000300037210 */ /* 0x000fca0007ffe0ff */
[----:B--2---:R-:W-:-:S06]  /*0110*/  IMAD.WIDE R4, R3, 0x4, R4 ;  /* 0x0000000403047825 */ /* 0x004fcc00078e0204 */
[----:B------:R-:W2:Y:S01]  /*0120*/  LDG.E.EL.128 R4, desc[UR4][R4.64] ;  /* 0x0000000404047981 */ /* 0x000ea2000c2e1d00 */
[----:B----4-:R-:W-:-:S04]  /*0130*/  IMAD.WIDE R12, R3, 0x4, R12 ;  /* 0x00000004030c7825 */ /* 0x010fc800078e020c */
[----:B-----5:R-:W-:Y:S02]  /*0140*/  IMAD.WIDE R22, R0, 0x4, R22 ;  /* 0x0000000400167825 */ /* 0x020fe400078e0216 */
[----:B------:R-:W3:Y:S02]  /*0150*/  LDG.E.EL.128 R12, desc[UR4][R12.64] ;  /* 0x000000040c0c7981 */ /* 0x000ee4000c2e1d00 */
[C---:B0-----:R-:W-:Y:S02]  /*0160*/  IMAD.WIDE R20, R3.reuse, 0x4, R20 ;  /* 0x0000000403147825 */ /* 0x041fe400078e0214 */
[----:B------:R-:W3:Y:S02]  /*0170*/  LDG.E.128 R16, desc[UR4][R22.64+0x800] ;  /* 0x0008000416107981 */ /* 0x000ee4000c1e1d00 */
[----:B-1----:R-:W-:-:S04]  /*0180*/  IMAD.WIDE R24, R3, 0x4, R24 ;  /* 0x0000000403187825 */ /* 0x002fc800078e0218 */
[----:B--2---:R-:W-:Y:S01]  /*0190*/  FADD R6, R6, 9.9999997473787516356e-06 ;  /* 0x3727c5ac06067421 */ /* 0x004fe20000000000 */
[----:B------:R-:W-:Y:S01]  /*01a0*/  FADD R2, R4, 9.9999997473787516356e-06 ;  /* 0x3727c5ac04027421 */ /* 0x000fe20000000000 */
[----:B------:R-:W-:-:S03]  /*01b0*/  FADD R8, R5, 9.9999997473787516356e-06 ;  /* 0x3727c5ac05087421 */ /* 0x000fc60000000000 */
[----:B------:R-:W0:Y:S08]  /*01c0*/  MUFU.SQRT R26, R2 ;  /* 0x00000002001a7308 */ /* 0x000e300000002000 */
[----:B------:R-:W1:Y:S01]  /*01d0*/  MUFU.SQRT R6, R6 ;  /* 0x0000000600067308 */ /* 0x000e620000002000 */
[----:B0-----:R-:W-:-:S07]  /*01e0*/  FSETP.GT.AND P0, PT, R26, 8.50705917302346158658e+37, PT ;  /* 0x7e8000001a00780b */ /* 0x001fce0003f04000 */
[----:B------:R0:W2:Y:S01]  /*01f0*/  MUFU.SQRT R27, R8 ;  /* 0x00000008001b7308 */ /* 0x0000a20000002000 */
[----:B------:R-:W-:Y:S02]  /*0200*/  FSETP.GEU.AND P3, PT, R26, 1.175494350822287508e-38, PT ;  /* 0x008000001a00780b */ /* 0x000fe40003f6e000 */
[C---:B-1----:R-:W-:Y:S02]  /*0210*/  FSETP.GT.AND P2, PT, R6.reuse, 8.50705917302346158658e+37, PT ;  /* 0x7e8000000600780b */ /* 0x042fe40003f44000 */
[----:B------:R-:W-:Y:S01]  /*0220*/  FSETP.GEU.AND P5, PT, R6, 1.175494350822287508e-38, PT ;  /* 0x008000000600780b */ /* 0x000fe20003fae000 */
[----:B------:R-:W-:Y:S01]  /*0230*/  HFMA2.MMA R2, -RZ, RZ, 1.625, 0 ;  /* 0x3e800000ff027435 */ /* 0x000fe200000001ff */
[----:B0-----:R-:W4:Y:S01]  /*0240*/  LDG.E.128 R8, desc[UR4][R22.64] ;  /* 0x0000000416087981 */ /* 0x001f22000c1e1d00 */
[----:B------:R-:W-:Y:S01]  /*0250*/  @P0 FMUL R26, R26, 0.25 ;  /* 0x3e8000001a1a0820 */ /* 0x000fe20000400000 */
[----:B--2---:R-:W-:-:S05]  /*0260*/  FSETP.GT.AND P1, PT, R27, 8.50705917302346158658e+37, PT ;  /* 0x7e8000001b00780b */ /* 0x004fca0003f24000 */
[----:B------:R-:W-:Y:S01]  /*0270*/  @!P3 FMUL R26, R26, 16777216 ;  /* 0x4b8000001a1ab820 */ /* 0x000fe20000400000 */
[C---:B------:R-:W-:Y:S01]  /*0280*/  FSETP.GEU.AND P4, PT, R27.reuse, 1.175494350822287508e-38, PT ;  /* 0x008000001b00780b */ /* 0x040fe20003f8e000 */
[----:B------:R-:W-:Y:S02]  /*0290*/  @P2 FMUL R6, R6, 0.25 ;  /* 0x3e80000006062820 */ /* 0x000fe40000400000 */
[----:B------:R0:W1:Y:S01]  /*02a0*/  MUFU.RCP R5, R26 ;  /* 0x0000001a00057308 */ /* 0x0000620000001000 */
[----:B------:R-:W2:Y:S01]  /*02b0*/  LDG.E.EL.128 R20, desc[UR4][R20.64] ;  /* 0x0000000414147981 */ /* 0x000ea2000c2e1d00 */
[----:B------:R-:W-:Y:S02]  /*02c0*/  @!P5 FMUL R6, R6, 16777216 ;  /* 0x4b8000000606d820 */ /* 0x000fe40000400000 */
[----:B------:R-:W-:-:S04]  /*02d0*/  @P1 FMUL R27, R27, 0.25 ;  /* 0x3e8000001b1b1820 */ /* 0x000fc80000400000 */
[----:B------:R-:W5:Y:S02]  /*02e0*/  MUFU.RCP R6, R6 ;  /* 0x0000000600067308 */ /* 0x000f640000001000 */
[----:B------:R-:W-:Y:S01]  /*02f0*/  @!P4 FMUL R27, R27, 16777216 ;  /* 0x4b8000001b1bc820 */ /* 0x000fe20000400000 */
[----:B0-----:R-:W-:-:S05]  /*0300*/  FSEL R26, R2, 1, P0 ;  /* 0x3f800000021a7808 */ /* 0x001fca0000000000 */
[----:B------:R0:W-:Y:S01]  /*0310*/  MUFU.RCP R4, R27 ;  /* 0x0000001b00047308 */ /* 0x0001e20000001000 */
[----:B------:R-:W-:Y:S01]  /*0320*/  @!P3 FMUL R26, R26, 16777216 ;  /* 0x4b8000001a1ab820 */ /* 0x000fe20000400000 */
[----:B0-----:R-:W-:-:S03]  /*0330*/  FSEL R27, R2, 1, P2 ;  /* 0x3f800000021b7808 */ /* 0x001fc60001000000 */
[----:B-1----:R-:W-:Y:S02]  /*0340*/  FMUL R3, R5, R26 ;  /* 0x0000001a05037220 */ /* 0x002fe40000400000 */
[----:B------:R-:W-:-:S04]  /*0350*/  @!P5 FMUL R27, R27, 16777216 ;  /* 0x4b8000001b1bd820 */ /* 0x000fc80000400000 */
[----:B-----5:R-:W-:Y:S02]  /*0360*/  FMUL R5, R6, R27 ;  /* 0x0000001b06057220 */ /* 0x020fe40000400000 */
[----:B------:R-:W2:Y:S01]  /*0370*/  LDG.E.EL.128 R24, desc[UR4][R24.64] ;  /* 0x0000000418187981 */ /* 0x000ea2000c2e1d00 */
[----:B------:R-:W-:-:S04]  /*0380*/  FADD R7, R7, 9.9999997473787516356e-06 ;  /* 0x3727c5ac07077421 */ /* 0x000fc80000000000 */
[----:B------:R0:W1:Y:S01]  /*0390*/  MUFU.SQRT R28, R7 ;  /* 0x00000007001c7308 */ /* 0x0000620000002000 */
[----:B------:R-:W-:Y:S01]  /*03a0*/  FSEL R29, R2, 1, P1 ;  /* 0x3f800000021d7808 */ /* 0x000fe20000800000 */
[----:B0-----:R-:W0:Y:S01]  /*03b0*/  LDC.64 R6, c[0x0][0x238] ;  /* 0x00008e00ff067b82 */ /* 0x001e220000000a00 */
[C---:B-1----:R-:W-:Y:S02]  /*03c0*/  FSETP.GT.AND P0, PT, R28.reuse, 8.50705917302346158658e+37, PT ;  /* 0x7e8000001c00780b */ /* 0x042fe40003f04000 */
[----:B------:R-:W-:-:S11]  /*03d0*/  FSETP.GEU.AND P1, PT, R28, 1.175494350822287508e-38, PT ;  /* 0x008000001c00780b */ /* 0x000fd60003f2e000 */
[----:B------:R-:W-:-:S04]  /*03e0*/  @P0 FMUL R28, R28, 0.25 ;  /* 0x3e8000001c1c0820 */ /* 0x000fc80000400000 */
[----:B------:R-:W-:Y:S01]  /*03f0*/  @!P1 FMUL R28, R28, 16777216 ;  /* 0x4b8000001c1c9820 */ /* 0x000fe20000400000 */
[----:B------:R-:W-:-:S05]  /*0400*/  @!P4 FMUL R29, R29, 16777216 ;  /* 0x4b8000001d1dc820 */ /* 0x000fca0000400000 */
[----:B------:R-:W1:Y:S01]  /*0410*/  MUFU.RCP R28, R28 ;  /* 0x0000001c001c7308 */ /* 0x000e620000001000 */
[----:B------:R-:W-:Y:S01]  /*0420*/  FMUL R4, R4, R29 ;  /* 0x0000001d04047220 */ /* 0x000fe20000400000 */
[----:B------:R-:W-:-:S05]  /*0430*/  FSEL R29, R2, 1, P0 ;  /* 0x3f800000021d7808 */ /* 0x000fca0000000000 */
[----:B------:R-:W-:Y:S01]  /*0440*/  @!P1 FMUL R29, R29, 16777216 ;  /* 0x4b8000001d1d9820 */ /* 0x000fe20000400000 */
[----:B---3--:R-:W-:Y:S01]  /*0450*/  FADD R19, R19, -R15 ;  /* 0x8000000f13137221 */ /* 0x008fe20000000000 */
[----:B------:R-:W-:Y:S01]  /*0460*/  FADD R16, R16, -R12 ;  /* 0x8000000c10107221 */ /* 0x000fe20000000000 */
[----:B------:R-:W-:Y:S01]  /*0470*/  FADD R18, R18, -R14 ;  /* 0x8000000e12127221 */ /* 0x000fe20000000000 */
[----:B-1----:R-:W-:Y:S01]  /*0480*/  FMUL R2, R28, R29 ;  /* 0x0000001d1c027220 */ /* 0x002fe20000400000 */
[----:B------:R-:W-:Y:S01]  /*0490*/  FADD R17, R17, -R13 ;  /* 0x8000000d11117221 */ /* 0x000fe20000000000 */
[----:B----4-:R-:W-:Y:S01]  /*04a0*/  FADD R11, R11, -R15 ;  /* 0x8000000f0b0b7221 */ /* 0x010fe20000000000 */
[----:B------:R-:W-:Y:S01]  /*04b0*/  FADD R8, R8, -R12 ;  /* 0x8000000c08087221 */ /* 0x000fe20000000000 */
[----:B------:R-:W-:Y:S02]  /*04c0*/  FADD R12, R10, -R14 ;  /* 0x8000000e0a0c7221 */ /* 0x000fe40000000000 */
[C---:B------:R-:W-:Y:S01]  /*04d0*/  FMUL R10, R2.reuse, R11 ;  /* 0x0000000b020a7220 */ /* 0x040fe20000400000 */
[----:B------:R-:W-:Y:S01]  /*04e0*/  FMUL R2, R2, R19 ;  /* 0x0000001302027220 */ /* 0x000fe20000400000 */
[----:B------:R-:W-:Y:S01]  /*04f0*/  FADD R9, R9, -R13 ;  /* 0x8000000d09097221 */ /* 0x000fe20000000000 */
[C---:B------:R-:W-:Y:S01]  /*0500*/  FMUL R11, R5.reuse, R12 ;  /* 0x0000000c050b7220 */ /* 0x040fe20000400000 */
[----:B------:R-:W-:Y:S01]  /*0510*/  FMUL R5, R5, R18 ;  /* 0x0000001205057220 */ /* 0x000fe20000400000 */
[C---:B------:R-:W-:Y:S01]  /*0520*/  FMUL R15, R3.reuse, R8 ;  /* 0x00000008030f7220 */ /* 0x040fe20000400000 */
[C---:B------:R-:W-:Y:S01]  /*0530*/  FMUL R8, R4.reuse, R17 ;  /* 0x0000001104087220 */ /* 0x040fe20000400000 */
[----:B------:R-:W-:Y:S01]  /*0540*/  FMUL R13, R3, R16 ;  /* 0x00000010030d7220 */ /* 0x000fe20000400000 */
[----:B------:R-:W-:Y:S01]  /*0550*/  FMUL R12, R4, R9 ;  /* 0x00000009040c7220 */ /* 0x000fe20000400000 */
[----:B--2---:R-:W-:Y:S01]  /*0560*/  FFMA R2, R23, R2, R27 ;  /* 0x0000000217027223 */ /* 0x004fe2000000001b */
[----:B------:R-:W-:Y:S01]  /*0570*/  FFMA R5, R22, R5, R26 ;  /* 0x0000000516057223 */ /* 0x000fe2000000001a */
[----:B------:R-:W-:Y:S01]  /*0580*/  FFMA R8, R21, R8, R25 ;  /* 0x0000000815087223 */ /* 0x000fe20000000019 */
[----:B------:R-:W-:Y:S01]  /*0590*/  FFMA R10, R23, R10, R27 ;  /* 0x0000000a170a7223 */ /* 0x000fe2000000001b */
[C-C-:B------:R-:W-:Y:S01]  /*05a0*/  FFMA R3, R20.reuse, R15, R24.reuse ;  /* 0x0000000f14037223 */ /* 0x140fe20000000018 */
[----:B------:R-:W-:Y:S01]  /*05b0*/  FFMA R4, R20, R13, R24 ;  /* 0x0000000d14047223 */ /* 0x000fe20000000018 */
[----:B------:R-:W-:Y:S01]  /*05c0*/  FFMA R9, R21, R12, R25 ;  /* 0x0000000c15097223 */ /* 0x000fe20000000019 */
[----:B------:R-:W-:Y:S01]  /*05d0*/  FFMA R22, R22, R11, R26 ;  /* 0x0000000b16167223 */ /* 0x000fe2000000001a */
[----:B------:R-:W-:Y:S01]  /*05e0*/  FSETP.GEU.AND P6, PT, R2, RZ, PT ;  /* 0x000000ff0200720b */ /* 0x000fe20003fce000 */
[----:B0-----:R-:W-:Y:S01]  /*05f0*/  IMAD.WIDE R12, R0, 0x4, R6 ;  /* 0x00000004000c7825 */ /* 0x001fe200078e0206 */
[----:B------:R-:W-:-:S02]  /*0600*/  FSETP.GEU.AND P5, PT, R5, RZ, PT ;  /* 0x000000ff0500720b */ /* 0x000fc40003fae000 */
[----:B------:R-:W-:Y:S02]  /*0610*/  FSETP.GEU.AND P4, PT, R8, RZ, PT ;  /* 0x000000ff0800720b */ /* 0x000fe40003f8e000 */
[----:B------:R-:W-:Y:S02]  /*0620*/  FSETP.GEU.AND P3, PT, R10, RZ, PT ;  /* 0x000000ff0a00720b */ /* 0x000fe40003f6e000 */
[----:B------:R-:W-:Y:S02]  /*0630*/  SEL R7, R2, RZ, P6 ;  /* 0x000000ff02077207 */ /* 0x000fe40003000000 */
[----:B------:R-:W-:Y:S02]  /*0640*/  FSETP.GEU.AND P0, PT, R4, RZ, PT ;  /* 0x000000ff0400720b */ /* 0x000fe40003f0e000 */
[----:B------:R-:W-:Y:S02]  /*0650*/  FSETP.GEU.AND P2, PT, R22, RZ, PT ;  /* 0x000000ff1600720b */ /* 0x000fe40003f4e000 */
[----:B------:R-:W-:-:S02]  /*0660*/  FSETP.GEU.AND P1, PT, R9, RZ, PT ;  /* 0x000000ff0900720b */ /* 0x000fc40003f2e000 */
[----:B------:R-:W-:Y:S02]  /*0670*/  FSETP.GEU.AND P6, PT, R3, RZ, PT ;  /* 0x000000ff0300720b */ /* 0x000fe40003fce000 */
[----:B------:R-:W-:Y:S02]  /*0680*/  SEL R6, R5, RZ, P5 ;  /* 0x000000ff05067207 */ /* 0x000fe40002800000 */
[----:B------:R-:W-:Y:S02]  /*0690*/  SEL R5, R8, RZ, P4 ;  /* 0x000000ff08057207 */ /* 0x000fe40002000000 */
[----:B------:R-:W-:Y:S02]  /*06a0*/  SEL R11, R10, RZ, P3 ;  /* 0x000000ff0a0b7207 */ /* 0x000fe40001800000 */
[----:B------:R-:W-:Y:S02]  /*06b0*/  SEL R10, R22, RZ, P2 ;  /* 0x000000ff160a7207 */ /* 0x000fe40001000000 */
[----:B------:R-:W-:-:S02]  /*06c0*/  SEL R9, R9, RZ, P1 ;  /* 0x000000ff09097207 */ /* 0x000fc40000800000 */
[----:B------:R-:W-:Y:S02]  /*06d0*/  SEL R8, R3, RZ, P6 ;  /* 0x000000ff03087207 */ /* 0x000fe40003000000 */
[----:B------:R-:W-:-:S03]  /*06e0*/  SEL R4, R4, RZ, P0 ;  /* 0x000000ff04047207 */ /* 0x000fc60000000000 */
[----:B------:R-:W-:Y:S04]  /*06f0*/  STG.E.128 desc[UR4][R12.64], R8 ;  /* 0x000000080c007986 */ /* 0x000fe8000c101d04 */
[----:B------:R-:W-:Y:S01]  /*0700*/  STG.E.128 desc[UR4][R12.64+0x800], R4 ;  /* 0x000800040c007986 */ /* 0x000fe2000c101d04 */
[----:B------:R-:W-:Y:S05]  /*0710*/  EXIT ;  /* 0x000000000000794d */ /* 0x000fea0003800000 */
.L_x_0:
[----:B------:R-:W-:-:S00]  /*0720*/  BRA `(.L_x_0) ;  /* 0xfffffffc00fc7947 */ /* 0x000fc0000383ffff */
[----:B------:R-:W-:-:S00]  /*0730*/  NOP ;  /* 0x0000000000007918 */ /* 0x000fc00000000000 */
        /* <DEDUP_REMOVED lines=12> */
.L_x_1:


//--------------------- .nv.global.init           --------------------------
	.section	.nv.global.init,"aw",@progbits
.nv.global.init:
	.type		_$_str,@object
	.size		_$_str,(_$_str_$_2 - _$_str)
_$_str:
        /*0000*/ 	.byte	0x5f, 0x5f, 0x43, 0x55, 0x44, 0x41, 0x5f, 0x46, 0x54, 0x5a, 0x00
	.type		_$_str_$_2,@object
	.size		_$_str_$_2,(.L_1 - _$_str_$_2)
_$_str_$_2:
        /*000b*/ 	.byte	0x5f, 0x5f, 0x43, 0x55, 0x44, 0x41, 0x5f, 0x50, 0x52, 0x45, 0x43, 0x5f, 0x53, 0x51, 0x52, 0x54
        /*001b*/ 	.byte	0x00
.L_1:


//--------------------- .nv.constant0.triton_poi_fused__native_batch_norm_legit_no_training_relu_3 --------------------------
	.section	.nv.constant0.triton_poi_fused__native_batch_norm_legit_no_training_relu_3,"a",@progbits
	.sectionflags	@""
	.align	4
.nv.constant0.triton_poi_fused__native_batch_norm_legit_no_training_relu_3:
	.zero		580
